//
// Generated by NVIDIA NVVM Compiler
//
// Compiler Build ID: CL-36424714
// Cuda compilation tools, release 13.0, V13.0.88
// Based on NVVM 20.0.0
//

.version 9.0
.target sm_100
.address_size 64

	// .globl	_Z12hello_kernelv
.extern .func  (.param .b32 func_retval0) vprintf
(
	.param .b64 vprintf_param_0,
	.param .b64 vprintf_param_1
)
;
.global .align 1 .b8 $str[53] = {72, 111, 108, 97, 32, 100, 101, 115, 100, 101, 32, 101, 108, 32, 104, 105, 108, 111, 32, 103, 108, 111, 98, 97, 108, 32, 37, 100, 32, 40, 98, 108, 111, 99, 107, 32, 37, 100, 44, 32, 116, 104, 114, 101, 97, 100, 32, 37, 100, 41, 92, 110};

.visible .entry _Z12hello_kernelv()
{
	.local .align 8 .b8 	__local_depot0[16];
	.reg .b64 	%SP;
	.reg .b64 	%SPL;
	.reg .b32 	%r<7>;
	.reg .b64 	%rd<5>;

	mov.u64 	%SPL, __local_depot0;
	cvta.local.u64 	%SP, %SPL;
	add.u64 	%rd1, %SP, 0;
	add.u64 	%rd2, %SPL, 0;
	mov.u32 	%r1, %tid.x;
	mov.u32 	%r2, %ctaid.x;
	mov.u32 	%r3, %ntid.x;
	mad.lo.s32 	%r4, %r2, %r3, %r1;
	st.local.v2.u32 	[%rd2], {%r4, %r2};
	st.local.u32 	[%rd2+8], %r1;
	mov.u64 	%rd3, $str;
	cvta.global.u64 	%rd4, %rd3;
	{ // callseq 0, 0
	.param .b64 param0;
	st.param.b64 	[param0], %rd4;
	.param .b64 param1;
	st.param.b64 	[param1], %rd1;
	.param .b32 retval0;
	call.uni (retval0), 
	vprintf, 
	(
	param0, 
	param1
	);
	ld.param.b32 	%r5, [retval0];
	} // callseq 0
	ret;

}


// ===== COMPILED SASS (sm_100) =====

	.target	sm_100

	.elftype	@"ET_EXEC"


//--------------------- .note.nv.tkinfo           --------------------------
	.section	.note.nv.tkinfo,"",@"SHT_NOTE"
	.sectionflags	@"SHF_NOTE_NV_TKINFO"
	.tkinfo
        /*0018*/ 	.word	0x00000002
        /*0030*/ 	.string	""
        /*0030*/ 	.string	"ptxas"
        /*0030*/ 	.string	"Cuda compilation tools, release 13.0, V13.0.88"
        /*0030*/ 	.string	"Build cuda_13.0.r13.0/compiler.36424714_0"
        /*0030*/ 	.string	"-arch sm_100 -m 64 "



//--------------------- .note.nv.cuinfo           --------------------------
	.section	.note.nv.cuinfo,"",@"SHT_NOTE"
	.sectionflags	@"SHF_NOTE_NV_CUINFO"
        /*0018*/ 	.short	0x0002
        /*001a*/ 	.short	0x0064
        /*001c*/ 	.short	0x0082
	.zero		2


//--------------------- .nv.info                  --------------------------
	.section	.nv.info,"",@"SHT_CUDA_INFO"
	.align	4


	//----- nvinfo : EIATTR_REGCOUNT
	.align		4
        /*0000*/ 	.byte	0x04, 0x2f
        /*0002*/ 	.short	(.L_2 - .L_1)
	.align		4
.L_1:
        /*0004*/ 	.word	index@(_Z12hello_kernelv)
        /*0008*/ 	.word	0x00000018


	//----- nvinfo : EIATTR_FRAME_SIZE
	.align		4
.L_2:
        /*000c*/ 	.byte	0x04, 0x11
        /*000e*/ 	.short	(.L_4 - .L_3)
	.align		4
.L_3:
        /*0010*/ 	.word	index@(_Z12hello_kernelv)
        /*0014*/ 	.word	0x00000010


	//----- nvinfo : EIATTR_MIN_STACK_SIZE
	.align		4
.L_4:
        /*0018*/ 	.byte	0x04, 0x12
        /*001a*/ 	.short	(.L_6 - .L_5)
	.align		4
.L_5:
        /*001c*/ 	.word	index@(_Z12hello_kernelv)
        /*0020*/ 	.word	0x00000010
.L_6:


//--------------------- .nv.compat                --------------------------
	.section	.nv.compat,"",@"SHT_CUDA_COMPAT_INFO"
	.align	4
        /*0000*/ 	.byte	0x02, 0x09, 0x00, 0x00, 0x02, 0x02, 0x01, 0x00, 0x02, 0x05, 0x05, 0x00, 0x03, 0x07, 0x01, 0x01
        /*0010*/ 	.byte	0x02, 0x03, 0x00, 0x00, 0x02, 0x06, 0x01, 0x00, 0x04, 0x0b, 0x08, 0x00, 0x09, 0x00, 0x00, 0x00
        /*0020*/ 	.byte	0x00, 0x00, 0x00, 0x00


//--------------------- .nv.info._Z12hello_kernelv --------------------------
	.section	.nv.info._Z12hello_kernelv,"",@"SHT_CUDA_INFO"
	.sectionflags	@""
	.align	4


	//----- nvinfo : EIATTR_CUDA_API_VERSION
	.align		4
        /*0000*/ 	.byte	0x04, 0x37
        /*0002*/ 	.short	(.L_8 - .L_7)
.L_7:
        /*0004*/ 	.word	0x00000082


	//----- nvinfo : EIATTR_SPARSE_MMA_MASK
	.align		4
.L_8:
        /*0008*/ 	.byte	0x03, 0x50
        /*000a*/ 	.short	0x0000


	//----- nvinfo : EIATTR_MAXREG_COUNT
	.align		4
        /*000c*/ 	.byte	0x03, 0x1b
        /*000e*/ 	.short	0x00ff


	//----- nvinfo : EIATTR_EXTERNS
	.align		4
        /*0010*/ 	.byte	0x04, 0x0f
        /*0012*/ 	.short	(.L_10 - .L_9)


	//   ....[0]....
	.align		4
.L_9:
        /*0014*/ 	.word	index@(vprintf)


	//----- nvinfo : EIATTR_MERCURY_ISA_VERSION
	.align		4
.L_10:
        /*0018*/ 	.byte	0x03, 0x5f
        /*001a*/ 	.short	0x0101


	//----- nvinfo : EIATTR_VRC_CTA_INIT_COUNT
	.align		4
        /*001c*/ 	.byte	0x02, 0x4a
	.zero		1
	.zero		1


	//----- nvinfo : EIATTR_SYSCALL_OFFSETS
	.align		4
        /*0020*/ 	.byte	0x04, 0x46
        /*0022*/ 	.short	(.L_12 - .L_11)


	//   ....[0]....
.L_11:
        /*0024*/ 	.word	0x00000120


	//----- nvinfo : EIATTR_EXIT_INSTR_OFFSETS
	.align		4
.L_12:
        /*0028*/ 	.byte	0x04, 0x1c
        /*002a*/ 	.short	(.L_14 - .L_13)


	//   ....[0]....
.L_13:
        /*002c*/ 	.word	0x00000130


	//----- nvinfo : EIATTR_SW_WAR
	.align		4
.L_14:
        /*0030*/ 	.byte	0x04, 0x36
        /*0032*/ 	.short	(.L_16 - .L_15)
.L_15:
        /*0034*/ 	.word	0x00000008
.L_16:


//--------------------- .nv.callgraph             --------------------------
	.section	.nv.callgraph,"",@"SHT_CUDA_CALLGRAPH"
	.align	4
	.sectionentsize	8
	.align		4
        /*0000*/ 	.word	0x00000000
	.align		4
        /*0004*/ 	.word	0xffffffff
	.align		4
        /*0008*/ 	.word	index@(_Z12hello_kernelv)
	.align		4
        /*000c*/ 	.word	index@(vprintf)
	.align		4
        /*0010*/ 	.word	0x00000000
	.align		4
        /*0014*/ 	.word	0xfffffffe
	.align		4
        /*0018*/ 	.word	0x00000000
	.align		4
        /*001c*/ 	.word	0xfffffffd
	.align		4
        /*0020*/ 	.word	0x00000000
	.align		4
        /*0024*/ 	.word	0xfffffffc


//--------------------- .nv.constant4             --------------------------
	.section	.nv.constant4,"a",@progbits
	.align	8
	.align		8
.nv.constant4:
        /*0000*/ 	.dword	vprintf
	.align		8
        /*0008*/ 	.dword	$str


//--------------------- .text._Z12hello_kernelv   --------------------------
	.section	.text._Z12hello_kernelv,"ax",@progbits
	.align	128
        .global         _Z12hello_kernelv
        .type           _Z12hello_kernelv,@function
        .size           _Z12hello_kernelv,(.L_x_2 - _Z12hello_kernelv)
        .other          _Z12hello_kernelv,@"STO_CUDA_ENTRY STV_DEFAULT"
_Z12hello_kernelv:
.text._Z12hello_kernelv:
[----:B------:R-:W0:Y:S01]  /*0000*/  LDC R1, c[0x0][0x37c] ;  /* 0x0000df00ff017b82 */ /* 0x000e220000000800 */
[----:B------:R-:W1:Y:S01]  /*0010*/  S2R R10, SR_TID.X ;  /* 0x00000000000a7919 */ /* 0x000e620000002100 */
[----:B------:R-:W2:Y:S01]  /*0020*/  LDCU UR5, c[0x0][0x2fc] ;  /* 0x00005f80ff0577ac */ /* 0x000ea20008000800 */
[----:B0-----:R-:W-:Y:S01]  /*0030*/  VIADD R1, R1, 0xfffffff0 ;  /* 0xfffffff001017836 */ /* 0x001fe20000000000 */
[----:B------:R-:W-:Y:S01]  /*0040*/  MOV R0, 0x0 ;  /* 0x0000000000007802 */ /* 0x000fe20000000f00 */
[----:B------:R-:W0:Y:S01]  /*0050*/  S2R R3, SR_CTAID.X ;  /* 0x0000000000037919 */ /* 0x000e220000002500 */
[----:B------:R-:W0:Y:S02]  /*0060*/  LDCU UR6, c[0x0][0x360] ;  /* 0x00006c00ff0677ac */ /* 0x000e240008000800 */
[----:B------:R3:W4:Y:S01]  /*0070*/  LDC.64 R8, c[0x4][R0] ;  /* 0x0100000000087b82 */ /* 0x0007220000000a00 */
[----:B------:R-:W5:Y:S02]  /*0080*/  LDCU UR4, c[0x0][0x2f8] ;  /* 0x00005f00ff0477ac */ /* 0x000f640008000800 */
[----:B-----5:R-:W-:Y:S01]  /*0090*/  IADD3 R6, P0, PT, R1, UR4, RZ ;  /* 0x0000000401067c10 */ /* 0x020fe2000ff1e0ff */
[----:B-1----:R3:W-:Y:S04]  /*00a0*/  STL [R1+0x8], R10 ;  /* 0x0000080a01007387 */ /* 0x0027e80000100800 */
[----:B--2---:R-:W-:-:S02]  /*00b0*/  IMAD.X R7, RZ, RZ, UR5, P0 ;  /* 0x00000005ff077e24 */ /* 0x004fc400080e06ff */
[----:B0-----:R-:W-:Y:S01]  /*00c0*/  IMAD R2, R3, UR6, R10 ;  /* 0x0000000603027c24 */ /* 0x001fe2000f8e020a */
[----:B------:R-:W0:Y:S04]  /*00d0*/  LDCU.64 UR6, c[0x4][0x8] ;  /* 0x01000100ff0677ac */ /* 0x000e280008000a00 */
[----:B------:R3:W-:Y:S01]  /*00e0*/  STL.64 [R1], R2 ;  /* 0x0000000201007387 */ /* 0x0007e20000100a00 */
[----:B0-----:R-:W-:Y:S01]  /*00f0*/  IMAD.U32 R4, RZ, RZ, UR6 ;  /* 0x00000006ff047e24 */ /* 0x001fe2000f8e00ff */
[----:B---34-:R-:W-:-:S07]  /*0100*/  MOV R5, UR7 ;  /* 0x0000000700057c02 */ /* 0x018fce0008000f00 */
[----:B------:R-:W-:-:S07]  /*0110*/  LEPC R20, `(.L_x_0) ;  /* 0x000000001014794e */ /* 0x000fce0000000000 */
[----:B------:R-:W-:Y:S05]  /*0120*/  CALL.ABS.NOINC R8 ;  /* 0x0000000008007343 */ /* 0x000fea0003c00000 */
.L_x_0:
[----:B------:R-:W-:Y:S05]  /*0130*/  EXIT ;  /* 0x000000000000794d */ /* 0x000fea0003800000 */
.L_x_1:
[----:B------:R-:W-:-:S00]  /*0140*/  BRA `(.L_x_1) ;  /* 0xfffffffc00fc7947 */ /* 0x000fc0000383ffff */
[----:B------:R-:W-:-:S00]  /*0150*/  NOP ;  /* 0x0000000000007918 */ /* 0x000fc00000000000 */
        /* <DEDUP_REMOVED lines=10> */
.L_x_2:


//--------------------- .nv.global.init           --------------------------
	.section	.nv.global.init,"aw",@progbits
.nv.global.init:
	.type		$str,@object
	.size		$str,(.L_0 - $str)
$str:
        /*0000*/ 	.byte	0x48, 0x6f, 0x6c, 0x61, 0x20, 0x64, 0x65, 0x73, 0x64, 0x65, 0x20, 0x65, 0x6c, 0x20, 0x68, 0x69
        /*0010*/ 	.byte	0x6c, 0x6f, 0x20, 0x67, 0x6c, 0x6f, 0x62, 0x61, 0x6c, 0x20, 0x25, 0x64, 0x20, 0x28, 0x62, 0x6c
        /*0020*/ 	.byte	0x6f, 0x63, 0x6b, 0x20, 0x25, 0x64, 0x2c, 0x20, 0x74, 0x68, 0x72, 0x65, 0x61, 0x64, 0x20, 0x25
        /*0030*/ 	.byte	0x64, 0x29, 0x5c, 0x6e, 0x00
.L_0:


//--------------------- .nv.shared.reserved.0     --------------------------
	.section	.nv.shared.reserved.0,"aw",@nobits
	.weak		__nv_reservedSMEM_offset_0_alias
	.size		__nv_reservedSMEM_offset_0_alias, 0, 64
	.other		__nv_reservedSMEM_offset_0_alias,@"STO_CUDA_RESERVED_SHARED STV_DEFAULT"
__nv_reservedSMEM_offset_0_alias:
	.zero		0
	.zero		64


//--------------------- .nv.constant0._Z12hello_kernelv --------------------------
	.section	.nv.constant0._Z12hello_kernelv,"a",@progbits
	.sectionflags	@""
	.align	4
.nv.constant0._Z12hello_kernelv:
	.zero		896


//--------------------- SYMBOLS --------------------------

	.type		.nv.reservedSmem.offset0,@object
	.size		.nv.reservedSmem.offset0,0x4
	.type		vprintf,@function
